	.headerflags	@"EF_CUDA_TEXMODE_UNIFIED EF_CUDA_64BIT_ADDRESS EF_CUDA_ACCELERATORS EF_CUDA_SM90 EF_CUDA_VIRTUAL_SM(EF_CUDA_SM90)"
	.elftype	@"ET_EXEC"


//--------------------- .nv.info                  --------------------------
	.section	.nv.info,"",@"SHT_CUDA_INFO"
	.align	4


	//----- nvinfo : EIATTR_REGCOUNT
	.align		4
        /*0000*/ 	.byte	0x04, 0x2f
        /*0002*/ 	.short	(.L_1 - .L_0)
	.align		4
.L_0:
        /*0004*/ 	.word	index@(triton_per_fused_abs_add_mean_mul_relu_sub_40)
        /*0008*/ 	.word	0x00000011


	//----- nvinfo : EIATTR_MIN_STACK_SIZE
	.align		4
.L_1:
        /*000c*/ 	.byte	0x04, 0x12
        /*000e*/ 	.short	(.L_3 - .L_2)
	.align		4
.L_2:
        /*0010*/ 	.word	index@(triton_per_fused_abs_add_mean_mul_relu_sub_40)
        /*0014*/ 	.word	0x00000000


	//----- nvinfo : EIATTR_FRAME_SIZE
	.align		4
.L_3:
        /*0018*/ 	.byte	0x04, 0x11
        /*001a*/ 	.short	(.L_5 - .L_4)
	.align		4
.L_4:
        /*001c*/ 	.word	index@(triton_per_fused_abs_add_mean_mul_relu_sub_40)
        /*0020*/ 	.word	0x00000000


	//----- nvinfo : EIATTR_MIN_STACK_SIZE
	.align		4
.L_5:
        /*0024*/ 	.byte	0x04, 0x12
        /*0026*/ 	.short	(.L_7 - .L_6)
	.align		4
.L_6:
        /*0028*/ 	.word	index@(triton_per_fused_abs_add_mean_mul_relu_sub_40)
        /*002c*/ 	.word	0x00000000
.L_7:


//--------------------- .nv.info.triton_per_fused_abs_add_mean_mul_relu_sub_40 --------------------------
	.section	.nv.info.triton_per_fused_abs_add_mean_mul_relu_sub_40,"",@"SHT_CUDA_INFO"
	.sectionflags	@""
	.align	4


	//----- nvinfo : EIATTR_CUDA_API_VERSION
	.align		4
        /*0000*/ 	.byte	0x04, 0x37
        /*0002*/ 	.short	(.L_9 - .L_8)
.L_8:
        /*0004*/ 	.word	0x0000007c


	//----- nvinfo : EIATTR_KPARAM_INFO
	.align		4
.L_9:
        /*0008*/ 	.byte	0x04, 0x17
        /*000a*/ 	.short	(.L_11 - .L_10)
.L_10:
        /*000c*/ 	.word	0x00000000
        /*0010*/ 	.short	0x0005
        /*0012*/ 	.short	0x0028
        /*0014*/ 	.byte	0x00, 0xf0, 0x11, 0x00


	//----- nvinfo : EIATTR_KPARAM_INFO
	.align		4
.L_11:
        /*0018*/ 	.byte	0x04, 0x17
        /*001a*/ 	.short	(.L_13 - .L_12)
.L_12:
        /*001c*/ 	.word	0x00000000
        /*0020*/ 	.short	0x0004
        /*0022*/ 	.short	0x0020
        /*0024*/ 	.byte	0x00, 0xf4, 0x21, 0x00


	//----- nvinfo : EIATTR_KPARAM_INFO
	.align		4
.L_13:
        /*0028*/ 	.byte	0x04, 0x17
        /*002a*/ 	.short	(.L_15 - .L_14)
.L_14:
        /*002c*/ 	.word	0x00000000
        /*0030*/ 	.short	0x0003
        /*0032*/ 	.short	0x0018
        /*0034*/ 	.byte	0x00, 0xf4, 0x21, 0x00


	//----- nvinfo : EIATTR_KPARAM_INFO
	.align		4
.L_15:
        /*0038*/ 	.byte	0x04, 0x17
        /*003a*/ 	.short	(.L_17 - .L_16)
.L_16:
        /*003c*/ 	.word	0x00000000
        /*0040*/ 	.short	0x0002
        /*0042*/ 	.short	0x0010
        /*0044*/ 	.byte	0x00, 0xf4, 0x21, 0x00


	//----- nvinfo : EIATTR_KPARAM_INFO
	.align		4
.L_17:
        /*0048*/ 	.byte	0x04, 0x17
        /*004a*/ 	.short	(.L_19 - .L_18)
.L_18:
        /*004c*/ 	.word	0x00000000
        /*0050*/ 	.short	0x0001
        /*0052*/ 	.short	0x0008
        /*0054*/ 	.byte	0x00, 0xf4, 0x21, 0x00


	//----- nvinfo : EIATTR_KPARAM_INFO
	.align		4
.L_19:
        /*0058*/ 	.byte	0x04, 0x17
        /*005a*/ 	.short	(.L_21 - .L_20)
.L_20:
        /*005c*/ 	.word	0x00000000
        /*0060*/ 	.short	0x0000
        /*0062*/ 	.short	0x0000
        /*0064*/ 	.byte	0x00, 0xf4, 0x21, 0x00


	//----- nvinfo : EIATTR_SPARSE_MMA_MASK
	.align		4
.L_21:
        /*0068*/ 	.byte	0x03, 0x50
        /*006a*/ 	.short	0x0000


	//----- nvinfo : EIATTR_MAXREG_COUNT
	.align		4
        /*006c*/ 	.byte	0x03, 0x1b
        /*006e*/ 	.short	0x00ff


	//----- nvinfo : EIATTR_COOP_GROUP_MASK_REGIDS
	.align		4
        /*0070*/ 	.byte	0x04, 0x29
        /*0072*/ 	.short	(.L_23 - .L_22)


	//   ....[0]....
.L_22:
        /*0074*/ 	.word	0xffffffff


	//   ....[1]....
        /*0078*/ 	.word	0xffffffff


	//----- nvinfo : EIATTR_COOP_GROUP_INSTR_OFFSETS
	.align		4
.L_23:
        /*007c*/ 	.byte	0x04, 0x28
        /*007e*/ 	.short	(.L_25 - .L_24)


	//   ....[0]....
.L_24:
        /*0080*/ 	.word	0x00000110


	//   ....[1]....
        /*0084*/ 	.word	0x00000140


	//----- nvinfo : EIATTR_EXIT_INSTR_OFFSETS
	.align		4
.L_25:
        /*0088*/ 	.byte	0x04, 0x1c
        /*008a*/ 	.short	(.L_27 - .L_26)


	//   ....[0]....
.L_26:
        /*008c*/ 	.word	0x000001e0


	//   ....[1]....
        /*0090*/ 	.word	0x00000200


	//----- nvinfo : EIATTR_REQNTID
	.align		4
.L_27:
        /*0094*/ 	.byte	0x04, 0x10
        /*0096*/ 	.short	(.L_29 - .L_28)
.L_28:
        /*0098*/ 	.word	0x00000040
        /*009c*/ 	.word	0x00000001
        /*00a0*/ 	.word	0x00000001


	//----- nvinfo : EIATTR_CBANK_PARAM_SIZE
	.align		4
.L_29:
        /*00a4*/ 	.byte	0x03, 0x19
        /*00a6*/ 	.short	0x002c


	//----- nvinfo : EIATTR_PARAM_CBANK
	.align		4
        /*00a8*/ 	.byte	0x04, 0x0a
        /*00aa*/ 	.short	(.L_31 - .L_30)
	.align		4
.L_30:
        /*00ac*/ 	.word	index@(.nv.constant0.triton_per_fused_abs_add_mean_mul_relu_sub_40)
        /*00b0*/ 	.short	0x0210
        /*00b2*/ 	.short	0x002c


	//----- nvinfo : EIATTR_SW_WAR
	.align		4
.L_31:
        /*00b4*/ 	.byte	0x04, 0x36
        /*00b6*/ 	.short	(.L_33 - .L_32)
.L_32:
        /*00b8*/ 	.word	0x00000008
.L_33:


//--------------------- .nv.callgraph             --------------------------
	.section	.nv.callgraph,"",@"SHT_CUDA_CALLGRAPH"
	.align	4
	.sectionentsize	8
	.align		4
        /*0000*/ 	.word	0x00000000
	.align		4
        /*0004*/ 	.word	0xffffffff
	.align		4
        /*0008*/ 	.word	0x00000000
	.align		4
        /*000c*/ 	.word	0xfffffffe
	.align		4
        /*0010*/ 	.word	0x00000000
	.align		4
        /*0014*/ 	.word	0xfffffffd
	.align		4
        /*0018*/ 	.word	0x00000000
	.align		4
        /*001c*/ 	.word	0xfffffffc


//--------------------- .text.triton_per_fused_abs_add_mean_mul_relu_sub_40 --------------------------
	.section	.text.triton_per_fused_abs_add_mean_mul_relu_sub_40,"ax",@progbits
	.sectionflags	@"SHF_BARRIERS=1"
	.align	128
        .global         triton_per_fused_abs_add_mean_mul_relu_sub_40
        .type           triton_per_fused_abs_add_mean_mul_relu_sub_40,@function
        .size           triton_per_fused_abs_add_mean_mul_relu_sub_40,(.L_x_1 - triton_per_fused_abs_add_mean_mul_relu_sub_40)
        .other          triton_per_fused_abs_add_mean_mul_relu_sub_40,@"STO_CUDA_ENTRY STV_DEFAULT"
triton_per_fused_abs_add_mean_mul_relu_sub_40:
.text.triton_per_fused_abs_add_mean_mul_relu_sub_40:
[----:B------:R-:W0:Y:S02]  /*0000*/  LDC R1, c[0x0][0x28] ;  /* 0x00000a00ff017b82 */ /* 0x000e240000000800 */
[----:B------:R-:W1:Y:S01]  /*0010*/  S2R R14, SR_TID.X ;  /* 0x00000000000e7919 */ /* 0x000e620000002100 */
[----:B------:R-:W2:Y:S01]  /*0020*/  LDC.64 R4, c[0x0][0x218] ;  /* 0x00008600ff047b82 */ /* 0x000ea20000000a00 */
[----:B------:R-:W-:Y:S01]  /*0030*/  ULDC.64 UR4, c[0x0][0x208] ;  /* 0x0000820000047ab9 */ /* 0x000fe20000000a00 */
[----:B-1----:R-:W-:-:S05]  /*0040*/  LOP3.LUT R3, R14, 0x3, RZ, 0xc0, !PT ;  /* 0x000000030e037812 */ /* 0x002fca00078ec0ff */
[----:B--2---:R-:W-:-:S06]  /*0050*/  IMAD.WIDE.U32 R4, R3, 0x4, R4 ;  /* 0x0000000403047825 */ /* 0x004fcc00078e0004 */
[----:B------:R-:W2:Y:S01]  /*0060*/  LDG.E R4, desc[UR4][R4.64] ;  /* 0x0000000404047981 */ /* 0x000ea2000c1e1900 */
[----:B------:R-:W1:Y:S08]  /*0070*/  LDC.64 R2, c[0x0][0x210] ;  /* 0x00008400ff027b82 */ /* 0x000e700000000a00 */
[----:B------:R-:W3:Y:S08]  /*0080*/  LDC.64 R6, c[0x0][0x220] ;  /* 0x00008800ff067b82 */ /* 0x000ef00000000a00 */
[----:B------:R-:W4:Y:S08]  /*0090*/  LDC.64 R8, c[0x0][0x228] ;  /* 0x00008a00ff087b82 */ /* 0x000f300000000a00 */
[----:B------:R-:W5:Y:S01]  /*00a0*/  LDC.64 R10, c[0x0][0x230] ;  /* 0x00008c00ff0a7b82 */ /* 0x000f620000000a00 */
[----:B-1----:R-:W2:Y:S04]  /*00b0*/  LDG.E R0, desc[UR4][R2.64] ;  /* 0x0000000402007981 */ /* 0x002ea8000c1e1900 */
[----:B---3--:R-:W3:Y:S04]  /*00c0*/  LDG.E R6, desc[UR4][R6.64] ;  /* 0x0000000406067981 */ /* 0x008ee8000c1e1900 */
[----:B----4-:R-:W4:Y:S04]  /*00d0*/  LDG.E R8, desc[UR4][R8.64] ;  /* 0x0000000408087981 */ /* 0x010f28000c1e1900 */
[----:B-----5:R-:W5:Y:S01]  /*00e0*/  LDG.E R10, desc[UR4][R10.64] ;  /* 0x000000040a0a7981 */ /* 0x020f62000c1e1900 */
[----:B------:R-:W-:Y:S01]  /*00f0*/  BAR.SYNC.DEFER_BLOCKING 0x0 ;  /* 0x0000000000007b1d */ /* 0x000fe20000010000 */
[----:B------:R-:W-:-:S05]  /*0100*/  LOP3.LUT P0, RZ, R14, 0x3f, RZ, 0xc0, !PT ;  /* 0x0000003f0eff7812 */ /* 0x000fca000780c0ff */
[----:B--2---:R-:W1:Y:S02]  /*0110*/  SHFL.BFLY PT, R13, R4, 0x2, 0x1f ;  /* 0x0c401f00040d7f89 */ /* 0x004e6400000e0000 */
[----:B-1----:R-:W-:Y:S01]  /*0120*/  FADD R13, R4, R13 ;  /* 0x0000000d040d7221 */ /* 0x002fe20000000000 */
[----:B------:R-:W-:-:S04]  /*0130*/  FMUL R0, R0, 9.5367431640625e-07 ;  /* 0x3580000000007820 */ /* 0x000fc80000400000 */
[----:B------:R-:W1:Y:S01]  /*0140*/  SHFL.BFLY PT, R12, R13, 0x1, 0x1f ;  /* 0x0c201f000d0c7f89 */ /* 0x000e6200000e0000 */
[----:B------:R-:W-:Y:S01]  /*0150*/  FFMA R0, R0, 0.03125, RZ ;  /* 0x3d00000000007823 */ /* 0x000fe200000000ff */
[----:B---3--:R-:W-:-:S04]  /*0160*/  FMUL R5, R6, 1.9073486328125e-06 ;  /* 0x3600000006057820 */ /* 0x008fc80000400000 */
[----:B------:R-:W-:Y:S01]  /*0170*/  FFMA R0, R5, 0.0625, R0 ;  /* 0x3d80000005007823 */ /* 0x000fe20000000000 */
[----:B----4-:R-:W-:-:S04]  /*0180*/  FMUL R5, R8, 3.814697265625e-06 ;  /* 0x3680000008057820 */ /* 0x010fc80000400000 */
[----:B------:R-:W-:Y:S01]  /*0190*/  FFMA R0, R5, 0.125, R0 ;  /* 0x3e00000005007823 */ /* 0x000fe20000000000 */
[----:B-----5:R-:W-:-:S04]  /*01a0*/  FMUL R7, R10, 7.62939453125e-06 ;  /* 0x370000000a077820 */ /* 0x020fc80000400000 */
[----:B------:R-:W-:Y:S01]  /*01b0*/  FFMA R7, R7, 0.25, R0 ;  /* 0x3e80000007077823 */ /* 0x000fe20000000000 */
[----:B-1----:R-:W-:-:S04]  /*01c0*/  FADD R12, R13, R12 ;  /* 0x0000000c0d0c7221 */ /* 0x002fc80000000000 */
[----:B------:R-:W-:Y:S01]  /*01d0*/  FFMA R7, R12, 3.0517578125e-05, R7 ;  /* 0x380000000c077823 */ /* 0x000fe20000000007 */
[----:B------:R-:W-:Y:S06]  /*01e0*/  @P0 EXIT ;  /* 0x000000000000094d */ /* 0x000fec0003800000 */
[----:B------:R-:W-:Y:S01]  /*01f0*/  STG.E desc[UR4][R2.64], R7 ;  /* 0x0000000702007986 */ /* 0x000fe2000c101904 */
[----:B------:R-:W-:Y:S05]  /*0200*/  EXIT ;  /* 0x000000000000794d */ /* 0x000fea0003800000 */
.L_x_0:
[----:B------:R-:W-:-:S00]  /*0210*/  BRA `(.L_x_0) ;  /* 0xfffffffc00fc7947 */ /* 0x000fc0000383ffff */
[----:B------:R-:W-:-:S00]  /*0220*/  NOP ;  /* 0x0000000000007918 */ /* 0x000fc00000000000 */
        /* <DEDUP_REMOVED lines=13> */
.L_x_1:


//--------------------- .nv.constant0.triton_per_fused_abs_add_mean_mul_relu_sub_40 --------------------------
	.section	.nv.constant0.triton_per_fused_abs_add_mean_mul_relu_sub_40,"a",@progbits
	.sectionflags	@""
	.align	4
.nv.constant0.triton_per_fused_abs_add_mean_mul_relu_sub_40:
	.zero		572
